//
// Generated by NVIDIA NVVM Compiler
//
// Compiler Build ID: CL-36424714
// Cuda compilation tools, release 13.0, V13.0.88
// Based on NVVM 20.0.0
//

.version 9.0
.target sm_100
.address_size 64

	// .globl	_Z6VecAddPKiS0_Pii

.visible .entry _Z6VecAddPKiS0_Pii(
	.param .u64 .ptr .align 1 _Z6VecAddPKiS0_Pii_param_0,
	.param .u64 .ptr .align 1 _Z6VecAddPKiS0_Pii_param_1,
	.param .u64 .ptr .align 1 _Z6VecAddPKiS0_Pii_param_2,
	.param .u32 _Z6VecAddPKiS0_Pii_param_3
)
{
	.reg .pred 	%p<8>;
	.reg .b32 	%r<50>;
	.reg .b64 	%rd<15>;

	ld.param.u64 	%rd4, [_Z6VecAddPKiS0_Pii_param_0];
	ld.param.u64 	%rd5, [_Z6VecAddPKiS0_Pii_param_1];
	ld.param.u64 	%rd6, [_Z6VecAddPKiS0_Pii_param_2];
	ld.param.u32 	%r16, [_Z6VecAddPKiS0_Pii_param_3];
	cvta.to.global.u64 	%rd1, %rd6;
	cvta.to.global.u64 	%rd2, %rd5;
	cvta.to.global.u64 	%rd3, %rd4;
	mov.u32 	%r17, %nctaid.x;
	mov.u32 	%r18, %ntid.x;
	mul.lo.s32 	%r19, %r17, %r18;
	add.s32 	%r20, %r19, %r16;
	add.s32 	%r21, %r20, -1;
	div.u32 	%r1, %r21, %r19;
	mov.u32 	%r22, %ctaid.x;
	mov.u32 	%r23, %tid.x;
	mad.lo.s32 	%r24, %r18, %r22, %r23;
	mul.lo.s32 	%r47, %r1, %r24;
	setp.ge.s32 	%p1, %r47, %r16;
	setp.lt.s32 	%p2, %r1, 1;
	or.pred  	%p3, %p1, %p2;
	@%p3 bra 	$L__BB0_7;
	add.s32 	%r25, %r1, -1;
	not.b32 	%r26, %r47;
	add.s32 	%r27, %r16, %r26;
	min.u32 	%r28, %r25, %r27;
	add.s32 	%r3, %r28, 1;
	and.b32  	%r4, %r3, 3;
	setp.lt.u32 	%p4, %r28, 3;
	@%p4 bra 	$L__BB0_4;
	and.b32  	%r29, %r3, -4;
	neg.s32 	%r45, %r29;
$L__BB0_3:
	mul.wide.s32 	%rd7, %r47, 4;
	add.s64 	%rd8, %rd3, %rd7;
	ld.global.u32 	%r30, [%rd8];
	add.s64 	%rd9, %rd2, %rd7;
	ld.global.u32 	%r31, [%rd9];
	add.s32 	%r32, %r31, %r30;
	add.s64 	%rd10, %rd1, %rd7;
	st.global.u32 	[%rd10], %r32;
	ld.global.u32 	%r33, [%rd8+4];
	ld.global.u32 	%r34, [%rd9+4];
	add.s32 	%r35, %r34, %r33;
	st.global.u32 	[%rd10+4], %r35;
	ld.global.u32 	%r36, [%rd8+8];
	ld.global.u32 	%r37, [%rd9+8];
	add.s32 	%r38, %r37, %r36;
	st.global.u32 	[%rd10+8], %r38;
	ld.global.u32 	%r39, [%rd8+12];
	ld.global.u32 	%r40, [%rd9+12];
	add.s32 	%r41, %r40, %r39;
	st.global.u32 	[%rd10+12], %r41;
	add.s32 	%r47, %r47, 4;
	add.s32 	%r45, %r45, 4;
	setp.ne.s32 	%p5, %r45, 0;
	@%p5 bra 	$L__BB0_3;
$L__BB0_4:
	setp.eq.s32 	%p6, %r4, 0;
	@%p6 bra 	$L__BB0_7;
	neg.s32 	%r48, %r4;
$L__BB0_6:
	.pragma "nounroll";
	mul.wide.s32 	%rd11, %r47, 4;
	add.s64 	%rd12, %rd1, %rd11;
	add.s64 	%rd13, %rd2, %rd11;
	add.s64 	%rd14, %rd3, %rd11;
	ld.global.u32 	%r42, [%rd14];
	ld.global.u32 	%r43, [%rd13];
	add.s32 	%r44, %r43, %r42;
	st.global.u32 	[%rd12], %r44;
	add.s32 	%r47, %r47, 1;
	add.s32 	%r48, %r48, 1;
	setp.ne.s32 	%p7, %r48, 0;
	@%p7 bra 	$L__BB0_6;
$L__BB0_7:
	ret;

}


// ===== COMPILED SASS (sm_100) =====

	.target	sm_100

	.elftype	@"ET_EXEC"


//--------------------- .note.nv.tkinfo           --------------------------
	.section	.note.nv.tkinfo,"",@"SHT_NOTE"
	.sectionflags	@"SHF_NOTE_NV_TKINFO"
	.tkinfo
        /*0018*/ 	.word	0x00000002
        /*0030*/ 	.string	""
        /*0030*/ 	.string	"ptxas"
        /*0030*/ 	.string	"Cuda compilation tools, release 13.0, V13.0.88"
        /*0030*/ 	.string	"Build cuda_13.0.r13.0/compiler.36424714_0"
        /*0030*/ 	.string	"-arch sm_100 -m 64 "



//--------------------- .note.nv.cuinfo           --------------------------
	.section	.note.nv.cuinfo,"",@"SHT_NOTE"
	.sectionflags	@"SHF_NOTE_NV_CUINFO"
        /*0018*/ 	.short	0x0002
        /*001a*/ 	.short	0x0064
        /*001c*/ 	.short	0x0082
	.zero		2


//--------------------- .nv.info                  --------------------------
	.section	.nv.info,"",@"SHT_CUDA_INFO"
	.align	4


	//----- nvinfo : EIATTR_REGCOUNT
	.align		4
        /*0000*/ 	.byte	0x04, 0x2f
        /*0002*/ 	.short	(.L_1 - .L_0)
	.align		4
.L_0:
        /*0004*/ 	.word	index@(_Z6VecAddPKiS0_Pii)
        /*0008*/ 	.word	0x00000014


	//----- nvinfo : EIATTR_FRAME_SIZE
	.align		4
.L_1:
        /*000c*/ 	.byte	0x04, 0x11
        /*000e*/ 	.short	(.L_3 - .L_2)
	.align		4
.L_2:
        /*0010*/ 	.word	index@(_Z6VecAddPKiS0_Pii)
        /*0014*/ 	.word	0x00000000


	//----- nvinfo : EIATTR_MIN_STACK_SIZE
	.align		4
.L_3:
        /*0018*/ 	.byte	0x04, 0x12
        /*001a*/ 	.short	(.L_5 - .L_4)
	.align		4
.L_4:
        /*001c*/ 	.word	index@(_Z6VecAddPKiS0_Pii)
        /*0020*/ 	.word	0x00000000
.L_5:


//--------------------- .nv.compat                --------------------------
	.section	.nv.compat,"",@"SHT_CUDA_COMPAT_INFO"
	.align	4
        /*0000*/ 	.byte	0x02, 0x09, 0x00, 0x00, 0x02, 0x02, 0x01, 0x00, 0x02, 0x05, 0x05, 0x00, 0x03, 0x07, 0x01, 0x01
        /*0010*/ 	.byte	0x02, 0x03, 0x00, 0x00, 0x02, 0x06, 0x01, 0x00, 0x04, 0x0b, 0x08, 0x00, 0x09, 0x00, 0x00, 0x00
        /*0020*/ 	.byte	0x00, 0x00, 0x00, 0x00


//--------------------- .nv.info._Z6VecAddPKiS0_Pii --------------------------
	.section	.nv.info._Z6VecAddPKiS0_Pii,"",@"SHT_CUDA_INFO"
	.sectionflags	@""
	.align	4


	//----- nvinfo : EIATTR_CUDA_API_VERSION
	.align		4
        /*0000*/ 	.byte	0x04, 0x37
        /*0002*/ 	.short	(.L_7 - .L_6)
.L_6:
        /*0004*/ 	.word	0x00000082


	//----- nvinfo : EIATTR_KPARAM_INFO
	.align		4
.L_7:
        /*0008*/ 	.byte	0x04, 0x17
        /*000a*/ 	.short	(.L_9 - .L_8)
.L_8:
        /*000c*/ 	.word	0x00000000
        /*0010*/ 	.short	0x0003
        /*0012*/ 	.short	0x0018
        /*0014*/ 	.byte	0x00, 0xf0, 0x11, 0x00


	//----- nvinfo : EIATTR_KPARAM_INFO
	.align		4
.L_9:
        /*0018*/ 	.byte	0x04, 0x17
        /*001a*/ 	.short	(.L_11 - .L_10)
.L_10:
        /*001c*/ 	.word	0x00000000
        /*0020*/ 	.short	0x0002
        /*0022*/ 	.short	0x0010
        /*0024*/ 	.byte	0x00, 0xf5, 0x21, 0x00


	//----- nvinfo : EIATTR_KPARAM_INFO
	.align		4
.L_11:
        /*0028*/ 	.byte	0x04, 0x17
        /*002a*/ 	.short	(.L_13 - .L_12)
.L_12:
        /*002c*/ 	.word	0x00000000
        /*0030*/ 	.short	0x0001
        /*0032*/ 	.short	0x0008
        /*0034*/ 	.byte	0x00, 0xf5, 0x21, 0x00


	//----- nvinfo : EIATTR_KPARAM_INFO
	.align		4
.L_13:
        /*0038*/ 	.byte	0x04, 0x17
        /*003a*/ 	.short	(.L_15 - .L_14)
.L_14:
        /*003c*/ 	.word	0x00000000
        /*0040*/ 	.short	0x0000
        /*0042*/ 	.short	0x0000
        /*0044*/ 	.byte	0x00, 0xf5, 0x21, 0x00


	//----- nvinfo : EIATTR_SPARSE_MMA_MASK
	.align		4
.L_15:
        /*0048*/ 	.byte	0x03, 0x50
        /*004a*/ 	.short	0x0000


	//----- nvinfo : EIATTR_MAXREG_COUNT
	.align		4
        /*004c*/ 	.byte	0x03, 0x1b
        /*004e*/ 	.short	0x00ff


	//----- nvinfo : EIATTR_MERCURY_ISA_VERSION
	.align		4
        /*0050*/ 	.byte	0x03, 0x5f
        /*0052*/ 	.short	0x0101


	//----- nvinfo : EIATTR_VRC_CTA_INIT_COUNT
	.align		4
        /*0054*/ 	.byte	0x02, 0x4a
	.zero		1
	.zero		1


	//----- nvinfo : EIATTR_EXIT_INSTR_OFFSETS
	.align		4
        /*0058*/ 	.byte	0x04, 0x1c
        /*005a*/ 	.short	(.L_17 - .L_16)


	//   ....[0]....
.L_16:
        /*005c*/ 	.word	0x000001e0


	//   ....[1]....
        /*0060*/ 	.word	0x00000460


	//   ....[2]....
        /*0064*/ 	.word	0x00000560


	//----- nvinfo : EIATTR_CRS_STACK_SIZE
	.align		4
.L_17:
        /*0068*/ 	.byte	0x04, 0x1e
        /*006a*/ 	.short	(.L_19 - .L_18)
.L_18:
        /*006c*/ 	.word	0x00000000


	//----- nvinfo : EIATTR_CBANK_PARAM_SIZE
	.align		4
.L_19:
        /*0070*/ 	.byte	0x03, 0x19
        /*0072*/ 	.short	0x001c


	//----- nvinfo : EIATTR_PARAM_CBANK
	.align		4
        /*0074*/ 	.byte	0x04, 0x0a
        /*0076*/ 	.short	(.L_21 - .L_20)
	.align		4
.L_20:
        /*0078*/ 	.word	index@(.nv.constant0._Z6VecAddPKiS0_Pii)
        /*007c*/ 	.short	0x0380
        /*007e*/ 	.short	0x001c


	//----- nvinfo : EIATTR_SW_WAR
	.align		4
.L_21:
        /*0080*/ 	.byte	0x04, 0x36
        /*0082*/ 	.short	(.L_23 - .L_22)
.L_22:
        /*0084*/ 	.word	0x00000008
.L_23:


//--------------------- .nv.callgraph             --------------------------
	.section	.nv.callgraph,"",@"SHT_CUDA_CALLGRAPH"
	.align	4
	.sectionentsize	8
	.align		4
        /*0000*/ 	.word	0x00000000
	.align		4
        /*0004*/ 	.word	0xffffffff
	.align		4
        /*0008*/ 	.word	0x00000000
	.align		4
        /*000c*/ 	.word	0xfffffffe
	.align		4
        /*0010*/ 	.word	0x00000000
	.align		4
        /*0014*/ 	.word	0xfffffffd
	.align		4
        /*0018*/ 	.word	0x00000000
	.align		4
        /*001c*/ 	.word	0xfffffffc


//--------------------- .text._Z6VecAddPKiS0_Pii  --------------------------
	.section	.text._Z6VecAddPKiS0_Pii,"ax",@progbits
	.align	128
        .global         _Z6VecAddPKiS0_Pii
        .type           _Z6VecAddPKiS0_Pii,@function
        .size           _Z6VecAddPKiS0_Pii,(.L_x_5 - _Z6VecAddPKiS0_Pii)
        .other          _Z6VecAddPKiS0_Pii,@"STO_CUDA_ENTRY STV_DEFAULT"
_Z6VecAddPKiS0_Pii:
.text._Z6VecAddPKiS0_Pii:
[----:B------:R-:W-:Y:S01]  /*0000*/  LDC R1, c[0x0][0x37c] ;  /* 0x0000df00ff017b82 */ /* 0x000fe20000000800 */
[----:B------:R-:W0:Y:S07]  /*0010*/  LDCU UR4, c[0x0][0x370] ;  /* 0x00006e00ff0477ac */ /* 0x000e2e0008000800 */
[----:B------:R-:W0:Y:S08]  /*0020*/  LDC R5, c[0x0][0x360] ;  /* 0x0000d800ff057b82 */ /* 0x000e300000000800 */
[----:B------:R-:W1:Y:S01]  /*0030*/  LDC R7, c[0x0][0x398] ;  /* 0x0000e600ff077b82 */ /* 0x000e620000000800 */
[----:B0-----:R-:W-:-:S07]  /*0040*/  IMAD R0, R5, UR4, RZ ;  /* 0x0000000405007c24 */ /* 0x001fce000f8e02ff */
[----:B------:R-:W0:Y:S01]  /*0050*/  S2UR UR4, SR_CTAID.X ;  /* 0x00000000000479c3 */ /* 0x000e220000002500 */
[----:B------:R-:W2:Y:S01]  /*0060*/  I2F.U32.RP R4, R0 ;  /* 0x0000000000047306 */ /* 0x000ea20000209000 */
[----:B------:R-:W-:Y:S01]  /*0070*/  IMAD.MOV R9, RZ, RZ, -R0 ;  /* 0x000000ffff097224 */ /* 0x000fe200078e0a00 */
[----:B------:R-:W-:-:S06]  /*0080*/  ISETP.NE.U32.AND P2, PT, R0, RZ, PT ;  /* 0x000000ff0000720c */ /* 0x000fcc0003f45070 */
[----:B--2---:R-:W2:Y:S02]  /*0090*/  MUFU.RCP R4, R4 ;  /* 0x0000000400047308 */ /* 0x004ea40000001000 */
[----:B--2---:R-:W-:-:S06]  /*00a0*/  VIADD R2, R4, 0xffffffe ;  /* 0x0ffffffe04027836 */ /* 0x004fcc0000000000 */
[----:B------:R2:W3:Y:S02]  /*00b0*/  F2I.FTZ.U32.TRUNC.NTZ R3, R2 ;  /* 0x0000000200037305 */ /* 0x0004e4000021f000 */
[----:B--2---:R-:W-:Y:S02]  /*00c0*/  HFMA2 R2, -RZ, RZ, 0, 0 ;  /* 0x00000000ff027431 */ /* 0x004fe400000001ff */
[----:B---3--:R-:W-:-:S04]  /*00d0*/  IMAD R9, R9, R3, RZ ;  /* 0x0000000309097224 */ /* 0x008fc800078e02ff */
[----:B------:R-:W-:Y:S01]  /*00e0*/  IMAD.HI.U32 R6, R3, R9, R2 ;  /* 0x0000000903067227 */ /* 0x000fe200078e0002 */
[----:B-1----:R-:W-:Y:S01]  /*00f0*/  IADD3 R3, PT, PT, R0, -0x1, R7 ;  /* 0xffffffff00037810 */ /* 0x002fe20007ffe007 */
[----:B------:R-:W0:Y:S04]  /*0100*/  S2R R2, SR_TID.X ;  /* 0x0000000000027919 */ /* 0x000e280000002100 */
[----:B------:R-:W-:-:S04]  /*0110*/  IMAD.HI.U32 R6, R6, R3, RZ ;  /* 0x0000000306067227 */ /* 0x000fc800078e00ff */
[----:B------:R-:W-:-:S04]  /*0120*/  IMAD.MOV R4, RZ, RZ, -R6 ;  /* 0x000000ffff047224 */ /* 0x000fc800078e0a06 */
[----:B------:R-:W-:-:S05]  /*0130*/  IMAD R3, R0, R4, R3 ;  /* 0x0000000400037224 */ /* 0x000fca00078e0203 */
[----:B------:R-:W-:-:S13]  /*0140*/  ISETP.GE.U32.AND P0, PT, R3, R0, PT ;  /* 0x000000000300720c */ /* 0x000fda0003f06070 */
[----:B------:R-:W-:Y:S01]  /*0150*/  @P0 IADD3 R3, PT, PT, -R0, R3, RZ ;  /* 0x0000000300030210 */ /* 0x000fe20007ffe1ff */
[----:B------:R-:W-:-:S03]  /*0160*/  @P0 VIADD R6, R6, 0x1 ;  /* 0x0000000106060836 */ /* 0x000fc60000000000 */
[----:B------:R-:W-:Y:S01]  /*0170*/  ISETP.GE.U32.AND P1, PT, R3, R0, PT ;  /* 0x000000000300720c */ /* 0x000fe20003f26070 */
[----:B0-----:R-:W-:-:S12]  /*0180*/  IMAD R3, R5, UR4, R2 ;  /* 0x0000000405037c24 */ /* 0x001fd8000f8e0202 */
[----:B------:R-:W-:Y:S02]  /*0190*/  @P1 IADD3 R6, PT, PT, R6, 0x1, RZ ;  /* 0x0000000106061810 */ /* 0x000fe40007ffe0ff */
[----:B------:R-:W-:-:S04]  /*01a0*/  @!P2 LOP3.LUT R6, RZ, R0, RZ, 0x33, !PT ;  /* 0x00000000ff06a212 */ /* 0x000fc800078e33ff */
[C---:B------:R-:W-:Y:S01]  /*01b0*/  ISETP.GE.AND P0, PT, R6.reuse, 0x1, PT ;  /* 0x000000010600780c */ /* 0x040fe20003f06270 */
[----:B------:R-:W-:-:S05]  /*01c0*/  IMAD R0, R6, R3, RZ ;  /* 0x0000000306007224 */ /* 0x000fca00078e02ff */
[----:B------:R-:W-:-:S13]  /*01d0*/  ISETP.GE.OR P0, PT, R0, R7, !P0 ;  /* 0x000000070000720c */ /* 0x000fda0004706670 */
[----:B------:R-:W-:Y:S05]  /*01e0*/  @P0 EXIT ;  /* 0x000000000000094d */ /* 0x000fea0003800000 */
[----:B------:R-:W-:Y:S01]  /*01f0*/  LOP3.LUT R2, RZ, R0, RZ, 0x33, !PT ;  /* 0x00000000ff027212 */ /* 0x000fe200078e33ff */
[----:B------:R-:W0:Y:S01]  /*0200*/  LDCU.64 UR4, c[0x0][0x358] ;  /* 0x00006b00ff0477ac */ /* 0x000e220008000a00 */
[----:B------:R-:W-:Y:S03]  /*0210*/  BSSY.RECONVERGENT B0, `(.L_x_0) ;  /* 0x0000024000007945 */ /* 0x000fe60003800200 */
[----:B------:R-:W-:-:S05]  /*0220*/  IMAD.IADD R3, R2, 0x1, R7 ;  /* 0x0000000102037824 */ /* 0x000fca00078e0207 */
[----:B------:R-:W-:-:S04]  /*0230*/  VIADDMNMX.U32 R3, R6, 0xffffffff, R3, PT ;  /* 0xffffffff06037846 */ /* 0x000fc80003800003 */
[C---:B------:R-:W-:Y:S02]  /*0240*/  ISETP.GE.U32.AND P0, PT, R3.reuse, 0x3, PT ;  /* 0x000000030300780c */ /* 0x040fe40003f06070 */
[----:B------:R-:W-:-:S04]  /*0250*/  IADD3 R4, PT, PT, R3, 0x1, RZ ;  /* 0x0000000103047810 */ /* 0x000fc80007ffe0ff */
[----:B------:R-:W-:-:S04]  /*0260*/  LOP3.LUT R2, R4, 0x3, RZ, 0xc0, !PT ;  /* 0x0000000304027812 */ /* 0x000fc800078ec0ff */
[----:B------:R-:W-:-:S03]  /*0270*/  ISETP.NE.AND P1, PT, R2, RZ, PT ;  /* 0x000000ff0200720c */ /* 0x000fc60003f25270 */
[----:B0-----:R-:W-:Y:S10]  /*0280*/  @!P0 BRA `(.L_x_1) ;  /* 0x0000000000708947 */ /* 0x001ff40003800000 */
[----:B------:R-:W-:-:S05]  /*0290*/  LOP3.LUT R3, R4, 0xfffffffc, RZ, 0xc0, !PT ;  /* 0xfffffffc04037812 */ /* 0x000fca00078ec0ff */
[----:B------:R-:W-:-:S07]  /*02a0*/  IMAD.MOV R3, RZ, RZ, -R3 ;  /* 0x000000ffff037224 */ /* 0x000fce00078e0a03 */
.L_x_2:
[----:B0-----:R-:W0:Y:S08]  /*02b0*/  LDC.64 R4, c[0x0][0x380] ;  /* 0x0000e000ff047b82 */ /* 0x001e300000000a00 */
[----:B------:R-:W1:Y:S08]  /*02c0*/  LDC.64 R6, c[0x0][0x388] ;  /* 0x0000e200ff067b82 */ /* 0x000e700000000a00 */
[----:B------:R-:W2:Y:S01]  /*02d0*/  LDC.64 R8, c[0x0][0x390] ;  /* 0x0000e400ff087b82 */ /* 0x000ea20000000a00 */
[----:B0-----:R-:W-:-:S05]  /*02e0*/  IMAD.WIDE R4, R0, 0x4, R4 ;  /* 0x0000000400047825 */ /* 0x001fca00078e0204 */
[----:B------:R-:W3:Y:S01]  /*02f0*/  LDG.E R10, desc[UR4][R4.64] ;  /* 0x00000004040a7981 */ /* 0x000ee2000c1e1900 */
[----:B-1----:R-:W-:-:S05]  /*0300*/  IMAD.WIDE R6, R0, 0x4, R6 ;  /* 0x0000000400067825 */ /* 0x002fca00078e0206 */
[----:B------:R-:W3:Y:S01]  /*0310*/  LDG.E R11, desc[UR4][R6.64] ;  /* 0x00000004060b7981 */ /* 0x000ee2000c1e1900 */
[----:B--2---:R-:W-:Y:S01]  /*0320*/  IMAD.WIDE R8, R0, 0x4, R8 ;  /* 0x0000000400087825 */ /* 0x004fe200078e0208 */
[----:B---3--:R-:W-:-:S05]  /*0330*/  IADD3 R11, PT, PT, R10, R11, RZ ;  /* 0x0000000b0a0b7210 */ /* 0x008fca0007ffe0ff */
[----:B------:R0:W-:Y:S04]  /*0340*/  STG.E desc[UR4][R8.64], R11 ;  /* 0x0000000b08007986 */ /* 0x0001e8000c101904 */
[----:B------:R-:W2:Y:S04]  /*0350*/  LDG.E R10, desc[UR4][R4.64+0x4] ;  /* 0x00000404040a7981 */ /* 0x000ea8000c1e1900 */
[----:B------:R-:W2:Y:S02]  /*0360*/  LDG.E R13, desc[UR4][R6.64+0x4] ;  /* 0x00000404060d7981 */ /* 0x000ea4000c1e1900 */
[----:B--2---:R-:W-:-:S05]  /*0370*/  IMAD.IADD R13, R10, 0x1, R13 ;  /* 0x000000010a0d7824 */ /* 0x004fca00078e020d */
[----:B------:R0:W-:Y:S04]  /*0380*/  STG.E desc[UR4][R8.64+0x4], R13 ;  /* 0x0000040d08007986 */ /* 0x0001e8000c101904 */
[----:B------:R-:W2:Y:S04]  /*0390*/  LDG.E R10, desc[UR4][R4.64+0x8] ;  /* 0x00000804040a7981 */ /* 0x000ea8000c1e1900 */
[----:B------:R-:W2:Y:S02]  /*03a0*/  LDG.E R15, desc[UR4][R6.64+0x8] ;  /* 0x00000804060f7981 */ /* 0x000ea4000c1e1900 */
[----:B--2---:R-:W-:-:S05]  /*03b0*/  IADD3 R15, PT, PT, R10, R15, RZ ;  /* 0x0000000f0a0f7210 */ /* 0x004fca0007ffe0ff */
[----:B------:R0:W-:Y:S04]  /*03c0*/  STG.E desc[UR4][R8.64+0x8], R15 ;  /* 0x0000080f08007986 */ /* 0x0001e8000c101904 */
[----:B------:R-:W2:Y:S04]  /*03d0*/  LDG.E R10, desc[UR4][R4.64+0xc] ;  /* 0x00000c04040a7981 */ /* 0x000ea8000c1e1900 */
[----:B------:R-:W2:Y:S01]  /*03e0*/  LDG.E R17, desc[UR4][R6.64+0xc] ;  /* 0x00000c0406117981 */ /* 0x000ea2000c1e1900 */
[----:B------:R-:W-:-:S04]  /*03f0*/  IADD3 R3, PT, PT, R3, 0x4, RZ ;  /* 0x0000000403037810 */ /* 0x000fc80007ffe0ff */
[----:B------:R-:W-:Y:S01]  /*0400*/  ISETP.NE.AND P0, PT, R3, RZ, PT ;  /* 0x000000ff0300720c */ /* 0x000fe20003f05270 */
[----:B------:R-:W-:Y:S02]  /*0410*/  VIADD R0, R0, 0x4 ;  /* 0x0000000400007836 */ /* 0x000fe40000000000 */
[----:B--2---:R-:W-:-:S05]  /*0420*/  IMAD.IADD R17, R10, 0x1, R17 ;  /* 0x000000010a117824 */ /* 0x004fca00078e0211 */
[----:B------:R0:W-:Y:S05]  /*0430*/  STG.E desc[UR4][R8.64+0xc], R17 ;  /* 0x00000c1108007986 */ /* 0x0001ea000c101904 */
[----:B------:R-:W-:Y:S05]  /*0440*/  @P0 BRA `(.L_x_2) ;  /* 0xfffffffc00980947 */ /* 0x000fea000383ffff */
.L_x_1:
[----:B------:R-:W-:Y:S05]  /*0450*/  BSYNC.RECONVERGENT B0 ;  /* 0x0000000000007941 */ /* 0x000fea0003800200 */
.L_x_0:
[----:B------:R-:W-:Y:S05]  /*0460*/  @!P1 EXIT ;  /* 0x000000000000994d */ /* 0x000fea0003800000 */
[----:B------:R-:W1:Y:S01]  /*0470*/  LDC.64 R4, c[0x0][0x390] ;  /* 0x0000e400ff047b82 */ /* 0x000e620000000a00 */
[----:B------:R-:W-:-:S07]  /*0480*/  IADD3 R14, PT, PT, -R2, RZ, RZ ;  /* 0x000000ff020e7210 */ /* 0x000fce0007ffe1ff */
[----:B0-----:R-:W0:Y:S08]  /*0490*/  LDC.64 R10, c[0x0][0x380] ;  /* 0x0000e000ff0a7b82 */ /* 0x001e300000000a00 */
[----:B------:R-:W2:Y:S02]  /*04a0*/  LDC.64 R6, c[0x0][0x388] ;  /* 0x0000e200ff067b82 */ /* 0x000ea40000000a00 */
.L_x_3:
[----:B--2---:R-:W-:-:S04]  /*04b0*/  IMAD.WIDE R8, R0, 0x4, R6 ;  /* 0x0000000400087825 */ /* 0x004fc800078e0206 */
[C---:B0-----:R-:W-:Y:S02]  /*04c0*/  IMAD.WIDE R12, R0.reuse, 0x4, R10 ;  /* 0x00000004000c7825 */ /* 0x041fe400078e020a */
[----:B------:R-:W2:Y:S04]  /*04d0*/  LDG.E R9, desc[UR4][R8.64] ;  /* 0x0000000408097981 */ /* 0x000ea8000c1e1900 */
[----:B------:R-:W2:Y:S01]  /*04e0*/  LDG.E R12, desc[UR4][R12.64] ;  /* 0x000000040c0c7981 */ /* 0x000ea2000c1e1900 */
[----:B-1-3--:R-:W-:Y:S01]  /*04f0*/  IMAD.WIDE R2, R0, 0x4, R4 ;  /* 0x0000000400027825 */ /* 0x00afe200078e0204 */
[----:B------:R-:W-:-:S03]  /*0500*/  IADD3 R14, PT, PT, R14, 0x1, RZ ;  /* 0x000000010e0e7810 */ /* 0x000fc60007ffe0ff */
[----:B------:R-:W-:Y:S01]  /*0510*/  VIADD R0, R0, 0x1 ;  /* 0x0000000100007836 */ /* 0x000fe20000000000 */
[----:B------:R-:W-:Y:S01]  /*0520*/  ISETP.NE.AND P0, PT, R14, RZ, PT ;  /* 0x000000ff0e00720c */ /* 0x000fe20003f05270 */
[----:B--2---:R-:W-:-:S05]  /*0530*/  IMAD.IADD R15, R12, 0x1, R9 ;  /* 0x000000010c0f7824 */ /* 0x004fca00078e0209 */
[----:B------:R3:W-:Y:S07]  /*0540*/  STG.E desc[UR4][R2.64], R15 ;  /* 0x0000000f02007986 */ /* 0x0007ee000c101904 */
[----:B------:R-:W-:Y:S05]  /*0550*/  @P0 BRA `(.L_x_3) ;  /* 0xfffffffc00d40947 */ /* 0x000fea000383ffff */
[----:B------:R-:W-:Y:S05]  /*0560*/  EXIT ;  /* 0x000000000000794d */ /* 0x000fea0003800000 */
.L_x_4:
[----:B------:R-:W-:-:S00]  /*0570*/  BRA `(.L_x_4) ;  /* 0xfffffffc00fc7947 */ /* 0x000fc0000383ffff */
[----:B------:R-:W-:-:S00]  /*0580*/  NOP ;  /* 0x0000000000007918 */ /* 0x000fc00000000000 */
[----:B------:R-:W-:-:S00]  /*0590*/  NOP ;  /* 0x0000000000007918 */ /* 0x000fc00000000000 */
[----:B------:R-:W-:-:S00]  /*05a0*/  NOP ;  /* 0x0000000000007918 */ /* 0x000fc00000000000 */
[----:B------:R-:W-:-:S00]  /*05b0*/  NOP ;  /* 0x0000000000007918 */ /* 0x000fc00000000000 */
[----:B------:R-:W-:-:S00]  /*05c0*/  NOP ;  /* 0x0000000000007918 */ /* 0x000fc00000000000 */
[----:B------:R-:W-:-:S00]  /*05d0*/  NOP ;  /* 0x0000000000007918 */ /* 0x000fc00000000000 */
[----:B------:R-:W-:-:S00]  /*05e0*/  NOP ;  /* 0x0000000000007918 */ /* 0x000fc00000000000 */
[----:B------:R-:W-:-:S00]  /*05f0*/  NOP ;  /* 0x0000000000007918 */ /* 0x000fc00000000000 */
.L_x_5:


//--------------------- .nv.shared.reserved.0     --------------------------
	.section	.nv.shared.reserved.0,"aw",@nobits
	.weak		__nv_reservedSMEM_offset_0_alias
	.size		__nv_reservedSMEM_offset_0_alias, 0, 64
	.other		__nv_reservedSMEM_offset_0_alias,@"STO_CUDA_RESERVED_SHARED STV_DEFAULT"
__nv_reservedSMEM_offset_0_alias:
	.zero		0
	.zero		64


//--------------------- .nv.constant0._Z6VecAddPKiS0_Pii --------------------------
	.section	.nv.constant0._Z6VecAddPKiS0_Pii,"a",@progbits
	.sectionflags	@""
	.align	4
.nv.constant0._Z6VecAddPKiS0_Pii:
	.zero		924


//--------------------- SYMBOLS --------------------------

	.type		.nv.reservedSmem.offset0,@object
	.size		.nv.reservedSmem.offset0,0x4
